	.headerflags	@"EF_CUDA_TEXMODE_UNIFIED EF_CUDA_64BIT_ADDRESS EF_CUDA_ACCELERATORS EF_CUDA_SM90 EF_CUDA_VIRTUAL_SM(EF_CUDA_SM90)"
	.elftype	@"ET_EXEC"


//--------------------- .nv.info                  --------------------------
	.section	.nv.info,"",@"SHT_CUDA_INFO"
	.align	4


	//----- nvinfo : EIATTR_REGCOUNT
	.align		4
        /*0000*/ 	.byte	0x04, 0x2f
        /*0002*/ 	.short	(.L_1 - .L_0)
	.align		4
.L_0:
        /*0004*/ 	.word	index@(triton_poi_fused_convolution_leaky_relu_33)
        /*0008*/ 	.word	0x00000014


	//----- nvinfo : EIATTR_MIN_STACK_SIZE
	.align		4
.L_1:
        /*000c*/ 	.byte	0x04, 0x12
        /*000e*/ 	.short	(.L_3 - .L_2)
	.align		4
.L_2:
        /*0010*/ 	.word	index@(triton_poi_fused_convolution_leaky_relu_33)
        /*0014*/ 	.word	0x00000000


	//----- nvinfo : EIATTR_FRAME_SIZE
	.align		4
.L_3:
        /*0018*/ 	.byte	0x04, 0x11
        /*001a*/ 	.short	(.L_5 - .L_4)
	.align		4
.L_4:
        /*001c*/ 	.word	index@(triton_poi_fused_convolution_leaky_relu_33)
        /*0020*/ 	.word	0x00000000


	//----- nvinfo : EIATTR_MIN_STACK_SIZE
	.align		4
.L_5:
        /*0024*/ 	.byte	0x04, 0x12
        /*0026*/ 	.short	(.L_7 - .L_6)
	.align		4
.L_6:
        /*0028*/ 	.word	index@(triton_poi_fused_convolution_leaky_relu_33)
        /*002c*/ 	.word	0x00000000
.L_7:


//--------------------- .nv.info.triton_poi_fused_convolution_leaky_relu_33 --------------------------
	.section	.nv.info.triton_poi_fused_convolution_leaky_relu_33,"",@"SHT_CUDA_INFO"
	.sectionflags	@""
	.align	4


	//----- nvinfo : EIATTR_CUDA_API_VERSION
	.align		4
        /*0000*/ 	.byte	0x04, 0x37
        /*0002*/ 	.short	(.L_9 - .L_8)
.L_8:
        /*0004*/ 	.word	0x0000007c


	//----- nvinfo : EIATTR_KPARAM_INFO
	.align		4
.L_9:
        /*0008*/ 	.byte	0x04, 0x17
        /*000a*/ 	.short	(.L_11 - .L_10)
.L_10:
        /*000c*/ 	.word	0x00000000
        /*0010*/ 	.short	0x0005
        /*0012*/ 	.short	0x0028
        /*0014*/ 	.byte	0x00, 0xf0, 0x11, 0x00


	//----- nvinfo : EIATTR_KPARAM_INFO
	.align		4
.L_11:
        /*0018*/ 	.byte	0x04, 0x17
        /*001a*/ 	.short	(.L_13 - .L_12)
.L_12:
        /*001c*/ 	.word	0x00000000
        /*0020*/ 	.short	0x0004
        /*0022*/ 	.short	0x0020
        /*0024*/ 	.byte	0x00, 0xf4, 0x21, 0x00


	//----- nvinfo : EIATTR_KPARAM_INFO
	.align		4
.L_13:
        /*0028*/ 	.byte	0x04, 0x17
        /*002a*/ 	.short	(.L_15 - .L_14)
.L_14:
        /*002c*/ 	.word	0x00000000
        /*0030*/ 	.short	0x0003
        /*0032*/ 	.short	0x0018
        /*0034*/ 	.byte	0x00, 0xf4, 0x21, 0x00


	//----- nvinfo : EIATTR_KPARAM_INFO
	.align		4
.L_15:
        /*0038*/ 	.byte	0x04, 0x17
        /*003a*/ 	.short	(.L_17 - .L_16)
.L_16:
        /*003c*/ 	.word	0x00000000
        /*0040*/ 	.short	0x0002
        /*0042*/ 	.short	0x0010
        /*0044*/ 	.byte	0x00, 0xf4, 0x21, 0x00


	//----- nvinfo : EIATTR_KPARAM_INFO
	.align		4
.L_17:
        /*0048*/ 	.byte	0x04, 0x17
        /*004a*/ 	.short	(.L_19 - .L_18)
.L_18:
        /*004c*/ 	.word	0x00000000
        /*0050*/ 	.short	0x0001
        /*0052*/ 	.short	0x0008
        /*0054*/ 	.byte	0x00, 0xf4, 0x21, 0x00


	//----- nvinfo : EIATTR_KPARAM_INFO
	.align		4
.L_19:
        /*0058*/ 	.byte	0x04, 0x17
        /*005a*/ 	.short	(.L_21 - .L_20)
.L_20:
        /*005c*/ 	.word	0x00000000
        /*0060*/ 	.short	0x0000
        /*0062*/ 	.short	0x0000
        /*0064*/ 	.byte	0x00, 0xf4, 0x21, 0x00


	//----- nvinfo : EIATTR_SPARSE_MMA_MASK
	.align		4
.L_21:
        /*0068*/ 	.byte	0x03, 0x50
        /*006a*/ 	.short	0x0000


	//----- nvinfo : EIATTR_MAXREG_COUNT
	.align		4
        /*006c*/ 	.byte	0x03, 0x1b
        /*006e*/ 	.short	0x00ff


	//----- nvinfo : EIATTR_EXIT_INSTR_OFFSETS
	.align		4
        /*0070*/ 	.byte	0x04, 0x1c
        /*0072*/ 	.short	(.L_23 - .L_22)


	//   ....[0]....
.L_22:
        /*0074*/ 	.word	0x000003f0


	//   ....[1]....
        /*0078*/ 	.word	0x00000410


	//----- nvinfo : EIATTR_REQNTID
	.align		4
.L_23:
        /*007c*/ 	.byte	0x04, 0x10
        /*007e*/ 	.short	(.L_25 - .L_24)
.L_24:
        /*0080*/ 	.word	0x00000080
        /*0084*/ 	.word	0x00000001
        /*0088*/ 	.word	0x00000001


	//----- nvinfo : EIATTR_CBANK_PARAM_SIZE
	.align		4
.L_25:
        /*008c*/ 	.byte	0x03, 0x19
        /*008e*/ 	.short	0x002c


	//----- nvinfo : EIATTR_PARAM_CBANK
	.align		4
        /*0090*/ 	.byte	0x04, 0x0a
        /*0092*/ 	.short	(.L_27 - .L_26)
	.align		4
.L_26:
        /*0094*/ 	.word	index@(.nv.constant0.triton_poi_fused_convolution_leaky_relu_33)
        /*0098*/ 	.short	0x0210
        /*009a*/ 	.short	0x002c


	//----- nvinfo : EIATTR_SW_WAR
	.align		4
.L_27:
        /*009c*/ 	.byte	0x04, 0x36
        /*009e*/ 	.short	(.L_29 - .L_28)
.L_28:
        /*00a0*/ 	.word	0x00000008
.L_29:


//--------------------- .nv.callgraph             --------------------------
	.section	.nv.callgraph,"",@"SHT_CUDA_CALLGRAPH"
	.align	4
	.sectionentsize	8
	.align		4
        /*0000*/ 	.word	0x00000000
	.align		4
        /*0004*/ 	.word	0xffffffff
	.align		4
        /*0008*/ 	.word	0x00000000
	.align		4
        /*000c*/ 	.word	0xfffffffe
	.align		4
        /*0010*/ 	.word	0x00000000
	.align		4
        /*0014*/ 	.word	0xfffffffd
	.align		4
        /*0018*/ 	.word	0x00000000
	.align		4
        /*001c*/ 	.word	0xfffffffc


//--------------------- .text.triton_poi_fused_convolution_leaky_relu_33 --------------------------
	.section	.text.triton_poi_fused_convolution_leaky_relu_33,"ax",@progbits
	.align	128
        .global         triton_poi_fused_convolution_leaky_relu_33
        .type           triton_poi_fused_convolution_leaky_relu_33,@function
        .size           triton_poi_fused_convolution_leaky_relu_33,(.L_x_1 - triton_poi_fused_convolution_leaky_relu_33)
        .other          triton_poi_fused_convolution_leaky_relu_33,@"STO_CUDA_ENTRY STV_DEFAULT"
triton_poi_fused_convolution_leaky_relu_33:
.text.triton_poi_fused_convolution_leaky_relu_33:
[----:B------:R-:W0:Y:S02]  /*0000*/  LDC R1, c[0x0][0x28] ;  /* 0x00000a00ff017b82 */ /* 0x000e240000000800 */
[----:B------:R-:W1:Y:S01]  /*0010*/  S2R R0, SR_TID.X ;  /* 0x0000000000007919 */ /* 0x000e620000002100 */
[----:B------:R-:W2:Y:S01]  /*0020*/  LDC.64 R4, c[0x0][0x218] ;  /* 0x00008600ff047b82 */ /* 0x000ea20000000a00 */
[----:B------:R-:W-:Y:S01]  /*0030*/  CS2R R16, SRZ ;  /* 0x0000000000107805 */ /* 0x000fe2000001ff00 */
[----:B------:R-:W-:Y:S01]  /*0040*/  ULDC.64 UR4, c[0x0][0x208] ;  /* 0x0000820000047ab9 */ /* 0x000fe20000000a00 */
[----:B------:R-:W3:Y:S01]  /*0050*/  S2R R3, SR_CTAID.X ;  /* 0x0000000000037919 */ /* 0x000ee20000002500 */
[----:B------:R-:W-:Y:S01]  /*0060*/  ULDC.64 UR6, c[0x0][0x228] ;  /* 0x00008a0000067ab9 */ /* 0x000fe20000000a00 */
[----:B------:R-:W-:Y:S01]  /*0070*/  ULDC.64 UR8, c[0x0][0x230] ;  /* 0x00008c0000087ab9 */ /* 0x000fe20000000a00 */
[----:B-1----:R-:W-:-:S05]  /*0080*/  IMAD.SHL.U32 R0, R0, 0x2, RZ ;  /* 0x0000000200007824 */ /* 0x002fca00078e00ff */
[----:B------:R-:W-:-:S05]  /*0090*/  LOP3.LUT R0, R0, 0xfe, RZ, 0xc0, !PT ;  /* 0x000000fe00007812 */ /* 0x000fca00078ec0ff */
[----:B---3--:R-:W-:-:S04]  /*00a0*/  IMAD R0, R3, 0x100, R0 ;  /* 0x0000010003007824 */ /* 0x008fc800078e0200 */
[C---:B------:R-:W-:Y:S01]  /*00b0*/  VIADD R2, R0.reuse, 0x1 ;  /* 0x0000000100027836 */ /* 0x040fe20000000000 */
[C---:B------:R-:W-:Y:S01]  /*00c0*/  ISETP.GE.AND P0, PT, R0.reuse, 0x1800, PT ;  /* 0x000018000000780c */ /* 0x040fe20003f06270 */
[----:B------:R-:W-:-:S04]  /*00d0*/  IMAD.HI R6, R0, 0x55555556, RZ ;  /* 0x5555555600067827 */ /* 0x000fc800078e02ff */
[----:B------:R-:W-:Y:S01]  /*00e0*/  IMAD.HI R7, R2, 0x55555556, RZ ;  /* 0x5555555602077827 */ /* 0x000fe200078e02ff */
[----:B------:R-:W-:Y:S01]  /*00f0*/  LEA.HI R8, R6, R6, RZ, 0x1 ;  /* 0x0000000606087211 */ /* 0x000fe200078f08ff */
[----:B------:R-:W1:Y:S02]  /*0100*/  LDC.64 R2, c[0x0][0x220] ;  /* 0x00008800ff027b82 */ /* 0x000e640000000a00 */
[----:B--2---:R-:W-:Y:S01]  /*0110*/  IMAD.WIDE R4, R0, 0x4, R4 ;  /* 0x0000000400047825 */ /* 0x004fe200078e0204 */
[----:B------:R-:W-:Y:S02]  /*0120*/  LEA.HI R9, R7, R7, RZ, 0x1 ;  /* 0x0000000707097211 */ /* 0x000fe400078f08ff */
[----:B------:R-:W-:Y:S02]  /*0130*/  SHF.R.S32.HI R11, RZ, 0x1f, R8 ;  /* 0x0000001fff0b7819 */ /* 0x000fe40000011408 */
[----:B------:R-:W-:Y:S01]  /*0140*/  SHF.R.S32.HI R10, RZ, 0x1f, R9 ;  /* 0x0000001fff0a7819 */ /* 0x000fe20000011409 */
[----:B------:R-:W2:Y:S01]  /*0150*/  LDC.64 R6, c[0x0][0x210] ;  /* 0x00008400ff067b82 */ /* 0x000ea20000000a00 */
[----:B------:R-:W-:-:S02]  /*0160*/  LEA.HI R11, R11, R8, RZ, 0x9 ;  /* 0x000000080b0b7211 */ /* 0x000fc400078f48ff */
[----:B------:R-:W-:Y:S02]  /*0170*/  LEA.HI R10, R10, R9, RZ, 0x9 ;  /* 0x000000090a0a7211 */ /* 0x000fe400078f48ff */
[----:B------:R-:W-:Y:S02]  /*0180*/  LOP3.LUT R11, R11, 0xfffffe00, RZ, 0xc0, !PT ;  /* 0xfffffe000b0b7812 */ /* 0x000fe400078ec0ff */
[----:B------:R-:W-:-:S03]  /*0190*/  LOP3.LUT R10, R10, 0xfffffe00, RZ, 0xc0, !PT ;  /* 0xfffffe000a0a7812 */ /* 0x000fc600078ec0ff */
[----:B------:R-:W-:Y:S02]  /*01a0*/  IMAD.IADD R13, R8, 0x1, -R11 ;  /* 0x00000001080d7824 */ /* 0x000fe400078e0a0b */
[----:B------:R-:W-:Y:S01]  /*01b0*/  IMAD.IADD R15, R9, 0x1, -R10 ;  /* 0x00000001090f7824 */ /* 0x000fe200078e0a0a */
[----:B------:R-:W-:Y:S02]  /*01c0*/  CS2R R8, SRZ ;  /* 0x0000000000087805 */ /* 0x000fe4000001ff00 */
[----:B------:R-:W-:Y:S01]  /*01d0*/  CS2R R10, SRZ ;  /* 0x00000000000a7805 */ /* 0x000fe2000001ff00 */
[----:B-1----:R-:W-:-:S04]  /*01e0*/  IMAD.WIDE R12, R13, 0x4, R2 ;  /* 0x000000040d0c7825 */ /* 0x002fc800078e0202 */
[----:B------:R-:W-:Y:S01]  /*01f0*/  IMAD.WIDE R14, R15, 0x4, R2 ;  /* 0x000000040f0e7825 */ /* 0x000fe200078e0202 */
[----:B------:R1:W3:Y:S03]  /*0200*/  @!P0 LDG.E.EL R17, desc[UR4][R12.64] ;  /* 0x000000040c118981 */ /* 0x0002e6000c2e1900 */
[----:B--2---:R-:W-:Y:S01]  /*0210*/  IMAD.WIDE R6, R0, 0x4, R6 ;  /* 0x0000000400067825 */ /* 0x004fe200078e0206 */
[----:B------:R-:W2:Y:S04]  /*0220*/  @!P0 LDG.E.EL R16, desc[UR4][R14.64] ;  /* 0x000000040e108981 */ /* 0x000ea8000c2e1900 */
[----:B------:R-:W3:Y:S04]  /*0230*/  @!P0 LDG.E.64 R8, desc[UR4][R6.64] ;  /* 0x0000000406088981 */ /* 0x000ee8000c1e1b00 */
[----:B------:R-:W4:Y:S01]  /*0240*/  @!P0 LDG.E.64 R10, desc[UR4][R4.64] ;  /* 0x00000004040a8981 */ /* 0x000f22000c1e1b00 */
[----:B-1----:R-:W-:-:S02]  /*0250*/  SHF.R.S32.HI R13, RZ, 0x1f, R0 ;  /* 0x0000001fff0d7819 */ /* 0x002fc40000011400 */
[----:B------:R-:W-:Y:S02]  /*0260*/  IADD3 R2, P5, R0, UR6, RZ ;  /* 0x0000000600027c10 */ /* 0x000fe4000ffbe0ff */
[C---:B---3--:R-:W-:Y:S02]  /*0270*/  FSETP.GT.AND P4, PT, R17.reuse, -R8, PT ;  /* 0x800000081100720b */ /* 0x048fe40003f84000 */
[----:B--2---:R-:W-:Y:S02]  /*0280*/  FSETP.GT.AND P3, PT, R16, -R9, PT ;  /* 0x800000091000720b */ /* 0x004fe40003f64000 */
[----:B------:R-:W-:Y:S02]  /*0290*/  SEL R3, RZ, 0x1, !P4 ;  /* 0x00000001ff037807 */ /* 0x000fe40006000000 */
[----:B------:R-:W-:Y:S01]  /*02a0*/  SEL R12, RZ, 0x100, !P3 ;  /* 0x00000100ff0c7807 */ /* 0x000fe20005800000 */
[C---:B------:R-:W-:Y:S01]  /*02b0*/  FADD R8, R17.reuse, R8 ;  /* 0x0000000811087221 */ /* 0x040fe20000000000 */
[----:B----4-:R-:W-:Y:S01]  /*02c0*/  FSETP.GT.AND P2, PT, R17, -R10, PT ;  /* 0x8000000a1100720b */ /* 0x010fe20003f44000 */
[----:B------:R-:W-:Y:S01]  /*02d0*/  FADD R10, R10, R17 ;  /* 0x000000110a0a7221 */ /* 0x000fe20000000000 */
[C---:B------:R-:W-:Y:S01]  /*02e0*/  FSETP.GT.AND P1, PT, R16.reuse, -R11, PT ;  /* 0x8000000b1000720b */ /* 0x040fe20003f24000 */
[----:B------:R-:W-:Y:S01]  /*02f0*/  IMAD.IADD R17, R3, 0x1, R12 ;  /* 0x0000000103117824 */ /* 0x000fe200078e020c */
[----:B------:R-:W-:Y:S01]  /*0300*/  IADD3.X R3, R13, UR7, RZ, P5, !PT ;  /* 0x000000070d037c10 */ /* 0x000fe2000affe4ff */
[----:B------:R-:W-:Y:S01]  /*0310*/  FADD R9, R16, R9 ;  /* 0x0000000910097221 */ /* 0x000fe20000000000 */
[----:B------:R-:W-:-:S02]  /*0320*/  IADD3 R12, P5, R0, UR8, RZ ;  /* 0x00000008000c7c10 */ /* 0x000fc4000ffbe0ff */
[----:B------:R-:W-:Y:S02]  /*0330*/  SEL R0, RZ, 0x1, !P2 ;  /* 0x00000001ff007807 */ /* 0x000fe40005000000 */
[----:B------:R-:W-:Y:S01]  /*0340*/  SEL R15, RZ, 0x100, !P1 ;  /* 0x00000100ff0f7807 */ /* 0x000fe20004800000 */
[----:B------:R-:W-:Y:S01]  /*0350*/  @!P4 FMUL R8, R8, 0.10000000149011611938 ;  /* 0x3dcccccd0808c820 */ /* 0x000fe20000400000 */
[----:B------:R-:W-:Y:S01]  /*0360*/  @!P3 FMUL R9, R9, 0.10000000149011611938 ;  /* 0x3dcccccd0909b820 */ /* 0x000fe20000400000 */
[----:B------:R-:W-:Y:S02]  /*0370*/  IADD3.X R13, R13, UR9, RZ, P5, !PT ;  /* 0x000000090d0d7c10 */ /* 0x000fe4000affe4ff */
[----:B------:R-:W-:Y:S01]  /*0380*/  IMAD.IADD R15, R0, 0x1, R15 ;  /* 0x00000001000f7824 */ /* 0x000fe200078e020f */
[----:B------:R1:W-:Y:S01]  /*0390*/  @!P0 STG.E.U16 desc[UR4][R2.64], R17 ;  /* 0x0000001102008986 */ /* 0x0003e2000c101504 */
[----:B------:R-:W-:-:S03]  /*03a0*/  FADD R11, R11, R16 ;  /* 0x000000100b0b7221 */ /* 0x000fc60000000000 */
[----:B------:R1:W-:Y:S01]  /*03b0*/  @!P0 STG.E.64 desc[UR4][R6.64], R8 ;  /* 0x0000000806008986 */ /* 0x0003e2000c101b04 */
[----:B------:R-:W-:-:S03]  /*03c0*/  @!P2 FMUL R10, R10, 0.10000000149011611938 ;  /* 0x3dcccccd0a0aa820 */ /* 0x000fc60000400000 */
[----:B------:R1:W-:Y:S01]  /*03d0*/  @!P0 STG.E.U16 desc[UR4][R12.64], R15 ;  /* 0x0000000f0c008986 */ /* 0x0003e2000c101504 */
[----:B------:R-:W-:Y:S01]  /*03e0*/  @!P1 FMUL R11, R11, 0.10000000149011611938 ;  /* 0x3dcccccd0b0b9820 */ /* 0x000fe20000400000 */
[----:B------:R-:W-:Y:S06]  /*03f0*/  @P0 EXIT ;  /* 0x000000000000094d */ /* 0x000fec0003800000 */
[----:B------:R-:W-:Y:S01]  /*0400*/  STG.E.64 desc[UR4][R4.64], R10 ;  /* 0x0000000a04007986 */ /* 0x000fe2000c101b04 */
[----:B------:R-:W-:Y:S05]  /*0410*/  EXIT ;  /* 0x000000000000794d */ /* 0x000fea0003800000 */
.L_x_0:
[----:B------:R-:W-:-:S00]  /*0420*/  BRA `(.L_x_0) ;  /* 0xfffffffc00fc7947 */ /* 0x000fc0000383ffff */
[----:B------:R-:W-:-:S00]  /*0430*/  NOP ;  /* 0x0000000000007918 */ /* 0x000fc00000000000 */
        /* <DEDUP_REMOVED lines=12> */
.L_x_1:


//--------------------- .nv.constant0.triton_poi_fused_convolution_leaky_relu_33 --------------------------
	.section	.nv.constant0.triton_poi_fused_convolution_leaky_relu_33,"a",@progbits
	.sectionflags	@""
	.align	4
.nv.constant0.triton_poi_fused_convolution_leaky_relu_33:
	.zero		572
